//
// Generated by NVIDIA NVVM Compiler
//
// Compiler Build ID: CL-36424714
// Cuda compilation tools, release 13.0, V13.0.88
// Based on NVVM 20.0.0
//

.version 9.0
.target sm_100
.address_size 64

	// .globl	_Z13h_cuda_matmulPfS_S_iii

.visible .entry _Z13h_cuda_matmulPfS_S_iii(
	.param .u64 .ptr .align 1 _Z13h_cuda_matmulPfS_S_iii_param_0,
	.param .u64 .ptr .align 1 _Z13h_cuda_matmulPfS_S_iii_param_1,
	.param .u64 .ptr .align 1 _Z13h_cuda_matmulPfS_S_iii_param_2,
	.param .u32 _Z13h_cuda_matmulPfS_S_iii_param_3,
	.param .u32 _Z13h_cuda_matmulPfS_S_iii_param_4,
	.param .u32 _Z13h_cuda_matmulPfS_S_iii_param_5
)
{
	.reg .pred 	%p<13>;
	.reg .b32 	%r<41>;
	.reg .b32 	%f<68>;
	.reg .b64 	%rd<53>;

	ld.param.u64 	%rd7, [_Z13h_cuda_matmulPfS_S_iii_param_0];
	ld.param.u64 	%rd8, [_Z13h_cuda_matmulPfS_S_iii_param_1];
	ld.param.u64 	%rd6, [_Z13h_cuda_matmulPfS_S_iii_param_2];
	ld.param.u32 	%r20, [_Z13h_cuda_matmulPfS_S_iii_param_3];
	ld.param.u32 	%r18, [_Z13h_cuda_matmulPfS_S_iii_param_4];
	ld.param.u32 	%r19, [_Z13h_cuda_matmulPfS_S_iii_param_5];
	cvta.to.global.u64 	%rd1, %rd8;
	cvta.to.global.u64 	%rd2, %rd7;
	mov.u32 	%r21, %ctaid.y;
	mov.u32 	%r22, %ntid.y;
	mov.u32 	%r23, %tid.y;
	mad.lo.s32 	%r1, %r21, %r22, %r23;
	mov.u32 	%r24, %ctaid.x;
	mov.u32 	%r25, %ntid.x;
	mov.u32 	%r26, %tid.x;
	mad.lo.s32 	%r2, %r24, %r25, %r26;
	setp.ge.s32 	%p1, %r1, %r20;
	setp.ge.s32 	%p2, %r2, %r18;
	or.pred  	%p3, %p1, %p2;
	@%p3 bra 	$L__BB0_14;
	setp.lt.s32 	%p4, %r19, 1;
	mov.f32 	%f67, 0f00000000;
	@%p4 bra 	$L__BB0_13;
	mul.lo.s32 	%r3, %r19, %r1;
	and.b32  	%r4, %r19, 7;
	setp.lt.u32 	%p5, %r19, 8;
	mov.f32 	%f67, 0f00000000;
	mov.b32 	%r39, 0;
	@%p5 bra 	$L__BB0_5;
	and.b32  	%r39, %r19, 2147483640;
	neg.s32 	%r37, %r39;
	shl.b32 	%r7, %r18, 3;
	mul.wide.u32 	%rd9, %r3, 4;
	add.s64 	%rd10, %rd9, %rd2;
	add.s64 	%rd52, %rd10, 16;
	mov.f32 	%f67, 0f00000000;
	mul.wide.s32 	%rd13, %r18, 4;
	mov.u32 	%r36, %r2;
$L__BB0_4:
	.pragma "nounroll";
	ld.global.f32 	%f17, [%rd52+-16];
	mul.wide.s32 	%rd11, %r36, 4;
	add.s64 	%rd12, %rd1, %rd11;
	ld.global.f32 	%f18, [%rd12];
	fma.rn.f32 	%f19, %f17, %f18, %f67;
	ld.global.f32 	%f20, [%rd52+-12];
	add.s64 	%rd14, %rd12, %rd13;
	ld.global.f32 	%f21, [%rd14];
	fma.rn.f32 	%f22, %f20, %f21, %f19;
	ld.global.f32 	%f23, [%rd52+-8];
	add.s64 	%rd15, %rd14, %rd13;
	ld.global.f32 	%f24, [%rd15];
	fma.rn.f32 	%f25, %f23, %f24, %f22;
	ld.global.f32 	%f26, [%rd52+-4];
	add.s64 	%rd16, %rd15, %rd13;
	ld.global.f32 	%f27, [%rd16];
	fma.rn.f32 	%f28, %f26, %f27, %f25;
	ld.global.f32 	%f29, [%rd52];
	add.s64 	%rd17, %rd16, %rd13;
	ld.global.f32 	%f30, [%rd17];
	fma.rn.f32 	%f31, %f29, %f30, %f28;
	ld.global.f32 	%f32, [%rd52+4];
	add.s64 	%rd18, %rd17, %rd13;
	ld.global.f32 	%f33, [%rd18];
	fma.rn.f32 	%f34, %f32, %f33, %f31;
	ld.global.f32 	%f35, [%rd52+8];
	add.s64 	%rd19, %rd18, %rd13;
	ld.global.f32 	%f36, [%rd19];
	fma.rn.f32 	%f37, %f35, %f36, %f34;
	ld.global.f32 	%f38, [%rd52+12];
	add.s64 	%rd20, %rd19, %rd13;
	ld.global.f32 	%f39, [%rd20];
	fma.rn.f32 	%f67, %f38, %f39, %f37;
	add.s32 	%r37, %r37, 8;
	add.s32 	%r36, %r36, %r7;
	add.s64 	%rd52, %rd52, 32;
	setp.ne.s32 	%p6, %r37, 0;
	@%p6 bra 	$L__BB0_4;
$L__BB0_5:
	setp.eq.s32 	%p7, %r4, 0;
	@%p7 bra 	$L__BB0_13;
	and.b32  	%r13, %r19, 3;
	setp.lt.u32 	%p8, %r4, 4;
	@%p8 bra 	$L__BB0_8;
	add.s32 	%r28, %r39, %r3;
	mul.wide.u32 	%rd21, %r28, 4;
	add.s64 	%rd22, %rd2, %rd21;
	ld.global.f32 	%f41, [%rd22];
	mad.lo.s32 	%r29, %r39, %r18, %r2;
	mul.wide.s32 	%rd23, %r29, 4;
	add.s64 	%rd24, %rd1, %rd23;
	ld.global.f32 	%f42, [%rd24];
	fma.rn.f32 	%f43, %f41, %f42, %f67;
	cvt.u64.u32 	%rd25, %r3;
	cvt.u64.u32 	%rd26, %r39;
	add.s64 	%rd27, %rd26, %rd25;
	shl.b64 	%rd28, %rd27, 2;
	add.s64 	%rd29, %rd2, %rd28;
	ld.global.f32 	%f44, [%rd29+4];
	mul.wide.s32 	%rd30, %r18, 4;
	add.s64 	%rd31, %rd24, %rd30;
	ld.global.f32 	%f45, [%rd31];
	fma.rn.f32 	%f46, %f44, %f45, %f43;
	ld.global.f32 	%f47, [%rd29+8];
	add.s64 	%rd32, %rd31, %rd30;
	ld.global.f32 	%f48, [%rd32];
	fma.rn.f32 	%f49, %f47, %f48, %f46;
	ld.global.f32 	%f50, [%rd29+12];
	add.s64 	%rd33, %rd32, %rd30;
	ld.global.f32 	%f51, [%rd33];
	fma.rn.f32 	%f67, %f50, %f51, %f49;
	add.s32 	%r39, %r39, 4;
$L__BB0_8:
	setp.eq.s32 	%p9, %r13, 0;
	@%p9 bra 	$L__BB0_13;
	setp.eq.s32 	%p10, %r13, 1;
	@%p10 bra 	$L__BB0_11;
	add.s32 	%r30, %r39, %r3;
	mul.wide.u32 	%rd34, %r30, 4;
	add.s64 	%rd35, %rd2, %rd34;
	ld.global.f32 	%f53, [%rd35];
	mad.lo.s32 	%r31, %r39, %r18, %r2;
	mul.wide.s32 	%rd36, %r31, 4;
	add.s64 	%rd37, %rd1, %rd36;
	ld.global.f32 	%f54, [%rd37];
	fma.rn.f32 	%f55, %f53, %f54, %f67;
	cvt.u64.u32 	%rd38, %r3;
	cvt.u64.u32 	%rd39, %r39;
	add.s64 	%rd40, %rd39, %rd38;
	shl.b64 	%rd41, %rd40, 2;
	add.s64 	%rd42, %rd2, %rd41;
	ld.global.f32 	%f56, [%rd42+4];
	mul.wide.s32 	%rd43, %r18, 4;
	add.s64 	%rd44, %rd37, %rd43;
	ld.global.f32 	%f57, [%rd44];
	fma.rn.f32 	%f67, %f56, %f57, %f55;
	add.s32 	%r39, %r39, 2;
$L__BB0_11:
	and.b32  	%r32, %r19, 1;
	setp.eq.b32 	%p11, %r32, 1;
	not.pred 	%p12, %p11;
	@%p12 bra 	$L__BB0_13;
	add.s32 	%r33, %r39, %r3;
	mul.wide.u32 	%rd45, %r33, 4;
	add.s64 	%rd46, %rd2, %rd45;
	ld.global.f32 	%f58, [%rd46];
	mad.lo.s32 	%r34, %r39, %r18, %r2;
	mul.wide.s32 	%rd47, %r34, 4;
	add.s64 	%rd48, %rd1, %rd47;
	ld.global.f32 	%f59, [%rd48];
	fma.rn.f32 	%f67, %f58, %f59, %f67;
$L__BB0_13:
	mad.lo.s32 	%r35, %r18, %r1, %r2;
	cvta.to.global.u64 	%rd49, %rd6;
	mul.wide.s32 	%rd50, %r35, 4;
	add.s64 	%rd51, %rd49, %rd50;
	st.global.f32 	[%rd51], %f67;
$L__BB0_14:
	ret;

}
	// .globl	_Z17h_cuda_batch_normPfS_S_S_ii
.visible .entry _Z17h_cuda_batch_normPfS_S_S_ii(
	.param .u64 .ptr .align 1 _Z17h_cuda_batch_normPfS_S_S_ii_param_0,
	.param .u64 .ptr .align 1 _Z17h_cuda_batch_normPfS_S_S_ii_param_1,
	.param .u64 .ptr .align 1 _Z17h_cuda_batch_normPfS_S_S_ii_param_2,
	.param .u64 .ptr .align 1 _Z17h_cuda_batch_normPfS_S_S_ii_param_3,
	.param .u32 _Z17h_cuda_batch_normPfS_S_S_ii_param_4,
	.param .u32 _Z17h_cuda_batch_normPfS_S_S_ii_param_5
)
{
	.reg .pred 	%p<2>;
	.reg .b32 	%r<8>;
	.reg .b32 	%f<6>;
	.reg .b64 	%rd<15>;

	ld.param.u64 	%rd1, [_Z17h_cuda_batch_normPfS_S_S_ii_param_0];
	ld.param.u64 	%rd2, [_Z17h_cuda_batch_normPfS_S_S_ii_param_1];
	ld.param.u64 	%rd3, [_Z17h_cuda_batch_normPfS_S_S_ii_param_2];
	ld.param.u64 	%rd4, [_Z17h_cuda_batch_normPfS_S_S_ii_param_3];
	ld.param.u32 	%r3, [_Z17h_cuda_batch_normPfS_S_S_ii_param_4];
	ld.param.u32 	%r2, [_Z17h_cuda_batch_normPfS_S_S_ii_param_5];
	mov.u32 	%r4, %ctaid.x;
	mov.u32 	%r5, %ntid.x;
	mov.u32 	%r6, %tid.x;
	mad.lo.s32 	%r1, %r4, %r5, %r6;
	setp.ge.s32 	%p1, %r1, %r3;
	@%p1 bra 	$L__BB1_2;
	cvta.to.global.u64 	%rd5, %rd1;
	cvta.to.global.u64 	%rd6, %rd2;
	cvta.to.global.u64 	%rd7, %rd3;
	cvta.to.global.u64 	%rd8, %rd4;
	rem.s32 	%r7, %r1, %r2;
	mul.wide.s32 	%rd9, %r1, 4;
	add.s64 	%rd10, %rd5, %rd9;
	ld.global.f32 	%f1, [%rd10];
	mul.wide.s32 	%rd11, %r7, 4;
	add.s64 	%rd12, %rd6, %rd11;
	ld.global.f32 	%f2, [%rd12];
	mul.f32 	%f3, %f1, %f2;
	add.s64 	%rd13, %rd7, %rd11;
	ld.global.f32 	%f4, [%rd13];
	sub.f32 	%f5, %f3, %f4;
	add.s64 	%rd14, %rd8, %rd9;
	st.global.f32 	[%rd14], %f5;
$L__BB1_2:
	ret;

}


// ===== COMPILED SASS (sm_100) =====

	.target	sm_100

	.elftype	@"ET_EXEC"


//--------------------- .note.nv.tkinfo           --------------------------
	.section	.note.nv.tkinfo,"",@"SHT_NOTE"
	.sectionflags	@"SHF_NOTE_NV_TKINFO"
	.tkinfo
        /*0018*/ 	.word	0x00000002
        /*0030*/ 	.string	""
        /*0030*/ 	.string	"ptxas"
        /*0030*/ 	.string	"Cuda compilation tools, release 13.0, V13.0.88"
        /*0030*/ 	.string	"Build cuda_13.0.r13.0/compiler.36424714_0"
        /*0030*/ 	.string	"-arch sm_100 -m 64 "



//--------------------- .note.nv.cuinfo           --------------------------
	.section	.note.nv.cuinfo,"",@"SHT_NOTE"
	.sectionflags	@"SHF_NOTE_NV_CUINFO"
        /*0018*/ 	.short	0x0002
        /*001a*/ 	.short	0x0064
        /*001c*/ 	.short	0x0082
	.zero		2


//--------------------- .nv.info                  --------------------------
	.section	.nv.info,"",@"SHT_CUDA_INFO"
	.align	4


	//----- nvinfo : EIATTR_REGCOUNT
	.align		4
        /*0000*/ 	.byte	0x04, 0x2f
        /*0002*/ 	.short	(.L_1 - .L_0)
	.align		4
.L_0:
        /*0004*/ 	.word	index@(_Z13h_cuda_matmulPfS_S_iii)
        /*0008*/ 	.word	0x00000020


	//----- nvinfo : EIATTR_FRAME_SIZE
	.align		4
.L_1:
        /*000c*/ 	.byte	0x04, 0x11
        /*000e*/ 	.short	(.L_3 - .L_2)
	.align		4
.L_2:
        /*0010*/ 	.word	index@(_Z13h_cuda_matmulPfS_S_iii)
        /*0014*/ 	.word	0x00000000


	//----- nvinfo : EIATTR_REGCOUNT
	.align		4
.L_3:
        /*0018*/ 	.byte	0x04, 0x2f
        /*001a*/ 	.short	(.L_5 - .L_4)
	.align		4
.L_4:
        /*001c*/ 	.word	index@(_Z17h_cuda_batch_normPfS_S_S_ii)
        /*0020*/ 	.word	0x0000000e


	//----- nvinfo : EIATTR_FRAME_SIZE
	.align		4
.L_5:
        /*0024*/ 	.byte	0x04, 0x11
        /*0026*/ 	.short	(.L_7 - .L_6)
	.align		4
.L_6:
        /*0028*/ 	.word	index@(_Z17h_cuda_batch_normPfS_S_S_ii)
        /*002c*/ 	.word	0x00000000


	//----- nvinfo : EIATTR_MIN_STACK_SIZE
	.align		4
.L_7:
        /*0030*/ 	.byte	0x04, 0x12
        /*0032*/ 	.short	(.L_9 - .L_8)
	.align		4
.L_8:
        /*0034*/ 	.word	index@(_Z17h_cuda_batch_normPfS_S_S_ii)
        /*0038*/ 	.word	0x00000000


	//----- nvinfo : EIATTR_MIN_STACK_SIZE
	.align		4
.L_9:
        /*003c*/ 	.byte	0x04, 0x12
        /*003e*/ 	.short	(.L_11 - .L_10)
	.align		4
.L_10:
        /*0040*/ 	.word	index@(_Z13h_cuda_matmulPfS_S_iii)
        /*0044*/ 	.word	0x00000000
.L_11:


//--------------------- .nv.compat                --------------------------
	.section	.nv.compat,"",@"SHT_CUDA_COMPAT_INFO"
	.align	4
        /*0000*/ 	.byte	0x02, 0x09, 0x00, 0x00, 0x02, 0x02, 0x01, 0x00, 0x02, 0x05, 0x05, 0x00, 0x03, 0x07, 0x01, 0x01
        /*0010*/ 	.byte	0x02, 0x03, 0x00, 0x00, 0x02, 0x06, 0x01, 0x00, 0x04, 0x0b, 0x08, 0x00, 0x09, 0x00, 0x00, 0x00
        /*0020*/ 	.byte	0x00, 0x00, 0x00, 0x00


//--------------------- .nv.info._Z17h_cuda_batch_normPfS_S_S_ii --------------------------
	.section	.nv.info._Z17h_cuda_batch_normPfS_S_S_ii,"",@"SHT_CUDA_INFO"
	.sectionflags	@""
	.align	4


	//----- nvinfo : EIATTR_CUDA_API_VERSION
	.align		4
        /*0000*/ 	.byte	0x04, 0x37
        /*0002*/ 	.short	(.L_13 - .L_12)
.L_12:
        /*0004*/ 	.word	0x00000082


	//----- nvinfo : EIATTR_KPARAM_INFO
	.align		4
.L_13:
        /*0008*/ 	.byte	0x04, 0x17
        /*000a*/ 	.short	(.L_15 - .L_14)
.L_14:
        /*000c*/ 	.word	0x00000000
        /*0010*/ 	.short	0x0005
        /*0012*/ 	.short	0x0024
        /*0014*/ 	.byte	0x00, 0xf0, 0x11, 0x00


	//----- nvinfo : EIATTR_KPARAM_INFO
	.align		4
.L_15:
        /*0018*/ 	.byte	0x04, 0x17
        /*001a*/ 	.short	(.L_17 - .L_16)
.L_16:
        /*001c*/ 	.word	0x00000000
        /*0020*/ 	.short	0x0004
        /*0022*/ 	.short	0x0020
        /*0024*/ 	.byte	0x00, 0xf0, 0x11, 0x00


	//----- nvinfo : EIATTR_KPARAM_INFO
	.align		4
.L_17:
        /*0028*/ 	.byte	0x04, 0x17
        /*002a*/ 	.short	(.L_19 - .L_18)
.L_18:
        /*002c*/ 	.word	0x00000000
        /*0030*/ 	.short	0x0003
        /*0032*/ 	.short	0x0018
        /*0034*/ 	.byte	0x00, 0xf5, 0x21, 0x00


	//----- nvinfo : EIATTR_KPARAM_INFO
	.align		4
.L_19:
        /*0038*/ 	.byte	0x04, 0x17
        /*003a*/ 	.short	(.L_21 - .L_20)
.L_20:
        /*003c*/ 	.word	0x00000000
        /*0040*/ 	.short	0x0002
        /*0042*/ 	.short	0x0010
        /*0044*/ 	.byte	0x00, 0xf5, 0x21, 0x00


	//----- nvinfo : EIATTR_KPARAM_INFO
	.align		4
.L_21:
        /*0048*/ 	.byte	0x04, 0x17
        /*004a*/ 	.short	(.L_23 - .L_22)
.L_22:
        /*004c*/ 	.word	0x00000000
        /*0050*/ 	.short	0x0001
        /*0052*/ 	.short	0x0008
        /*0054*/ 	.byte	0x00, 0xf5, 0x21, 0x00


	//----- nvinfo : EIATTR_KPARAM_INFO
	.align		4
.L_23:
        /*0058*/ 	.byte	0x04, 0x17
        /*005a*/ 	.short	(.L_25 - .L_24)
.L_24:
        /*005c*/ 	.word	0x00000000
        /*0060*/ 	.short	0x0000
        /*0062*/ 	.short	0x0000
        /*0064*/ 	.byte	0x00, 0xf5, 0x21, 0x00


	//----- nvinfo : EIATTR_SPARSE_MMA_MASK
	.align		4
.L_25:
        /*0068*/ 	.byte	0x03, 0x50
        /*006a*/ 	.short	0x0000


	//----- nvinfo : EIATTR_MAXREG_COUNT
	.align		4
        /*006c*/ 	.byte	0x03, 0x1b
        /*006e*/ 	.short	0x00ff


	//----- nvinfo : EIATTR_MERCURY_ISA_VERSION
	.align		4
        /*0070*/ 	.byte	0x03, 0x5f
        /*0072*/ 	.short	0x0101


	//----- nvinfo : EIATTR_VRC_CTA_INIT_COUNT
	.align		4
        /*0074*/ 	.byte	0x02, 0x4a
	.zero		1
	.zero		1


	//----- nvinfo : EIATTR_EXIT_INSTR_OFFSETS
	.align		4
        /*0078*/ 	.byte	0x04, 0x1c
        /*007a*/ 	.short	(.L_27 - .L_26)


	//   ....[0]....
.L_26:
        /*007c*/ 	.word	0x00000070


	//   ....[1]....
        /*0080*/ 	.word	0x000002c0


	//----- nvinfo : EIATTR_CBANK_PARAM_SIZE
	.align		4
.L_27:
        /*0084*/ 	.byte	0x03, 0x19
        /*0086*/ 	.short	0x0028


	//----- nvinfo : EIATTR_PARAM_CBANK
	.align		4
        /*0088*/ 	.byte	0x04, 0x0a
        /*008a*/ 	.short	(.L_29 - .L_28)
	.align		4
.L_28:
        /*008c*/ 	.word	index@(.nv.constant0._Z17h_cuda_batch_normPfS_S_S_ii)
        /*0090*/ 	.short	0x0380
        /*0092*/ 	.short	0x0028


	//----- nvinfo : EIATTR_SW_WAR
	.align		4
.L_29:
        /*0094*/ 	.byte	0x04, 0x36
        /*0096*/ 	.short	(.L_31 - .L_30)
.L_30:
        /*0098*/ 	.word	0x00000008
.L_31:


//--------------------- .nv.info._Z13h_cuda_matmulPfS_S_iii --------------------------
	.section	.nv.info._Z13h_cuda_matmulPfS_S_iii,"",@"SHT_CUDA_INFO"
	.sectionflags	@""
	.align	4


	//----- nvinfo : EIATTR_CUDA_API_VERSION
	.align		4
        /*0000*/ 	.byte	0x04, 0x37
        /*0002*/ 	.short	(.L_33 - .L_32)
.L_32:
        /*0004*/ 	.word	0x00000082


	//----- nvinfo : EIATTR_KPARAM_INFO
	.align		4
.L_33:
        /*0008*/ 	.byte	0x04, 0x17
        /*000a*/ 	.short	(.L_35 - .L_34)
.L_34:
        /*000c*/ 	.word	0x00000000
        /*0010*/ 	.short	0x0005
        /*0012*/ 	.short	0x0020
        /*0014*/ 	.byte	0x00, 0xf0, 0x11, 0x00


	//----- nvinfo : EIATTR_KPARAM_INFO
	.align		4
.L_35:
        /*0018*/ 	.byte	0x04, 0x17
        /*001a*/ 	.short	(.L_37 - .L_36)
.L_36:
        /*001c*/ 	.word	0x00000000
        /*0020*/ 	.short	0x0004
        /*0022*/ 	.short	0x001c
        /*0024*/ 	.byte	0x00, 0xf0, 0x11, 0x00


	//----- nvinfo : EIATTR_KPARAM_INFO
	.align		4
.L_37:
        /*0028*/ 	.byte	0x04, 0x17
        /*002a*/ 	.short	(.L_39 - .L_38)
.L_38:
        /*002c*/ 	.word	0x00000000
        /*0030*/ 	.short	0x0003
        /*0032*/ 	.short	0x0018
        /*0034*/ 	.byte	0x00, 0xf0, 0x11, 0x00


	//----- nvinfo : EIATTR_KPARAM_INFO
	.align		4
.L_39:
        /*0038*/ 	.byte	0x04, 0x17
        /*003a*/ 	.short	(.L_41 - .L_40)
.L_40:
        /*003c*/ 	.word	0x00000000
        /*0040*/ 	.short	0x0002
        /*0042*/ 	.short	0x0010
        /*0044*/ 	.byte	0x00, 0xf5, 0x21, 0x00


	//----- nvinfo : EIATTR_KPARAM_INFO
	.align		4
.L_41:
        /*0048*/ 	.byte	0x04, 0x17
        /*004a*/ 	.short	(.L_43 - .L_42)
.L_42:
        /*004c*/ 	.word	0x00000000
        /*0050*/ 	.short	0x0001
        /*0052*/ 	.short	0x0008
        /*0054*/ 	.byte	0x00, 0xf5, 0x21, 0x00


	//----- nvinfo : EIATTR_KPARAM_INFO
	.align		4
.L_43:
        /*0058*/ 	.byte	0x04, 0x17
        /*005a*/ 	.short	(.L_45 - .L_44)
.L_44:
        /*005c*/ 	.word	0x00000000
        /*0060*/ 	.short	0x0000
        /*0062*/ 	.short	0x0000
        /*0064*/ 	.byte	0x00, 0xf5, 0x21, 0x00


	//----- nvinfo : EIATTR_SPARSE_MMA_MASK
	.align		4
.L_45:
        /*0068*/ 	.byte	0x03, 0x50
        /*006a*/ 	.short	0x0000


	//----- nvinfo : EIATTR_MAXREG_COUNT
	.align		4
        /*006c*/ 	.byte	0x03, 0x1b
        /*006e*/ 	.short	0x00ff


	//----- nvinfo : EIATTR_MERCURY_ISA_VERSION
	.align		4
        /*0070*/ 	.byte	0x03, 0x5f
        /*0072*/ 	.short	0x0101


	//----- nvinfo : EIATTR_VRC_CTA_INIT_COUNT
	.align		4
        /*0074*/ 	.byte	0x02, 0x4a
	.zero		1
	.zero		1


	//----- nvinfo : EIATTR_EXIT_INSTR_OFFSETS
	.align		4
        /*0078*/ 	.byte	0x04, 0x1c
        /*007a*/ 	.short	(.L_47 - .L_46)


	//   ....[0]....
.L_46:
        /*007c*/ 	.word	0x000000c0


	//   ....[1]....
        /*0080*/ 	.word	0x000008e0


	//----- nvinfo : EIATTR_CBANK_PARAM_SIZE
	.align		4
.L_47:
        /*0084*/ 	.byte	0x03, 0x19
        /*0086*/ 	.short	0x0024


	//----- nvinfo : EIATTR_PARAM_CBANK
	.align		4
        /*0088*/ 	.byte	0x04, 0x0a
        /*008a*/ 	.short	(.L_49 - .L_48)
	.align		4
.L_48:
        /*008c*/ 	.word	index@(.nv.constant0._Z13h_cuda_matmulPfS_S_iii)
        /*0090*/ 	.short	0x0380
        /*0092*/ 	.short	0x0024


	//----- nvinfo : EIATTR_SW_WAR
	.align		4
.L_49:
        /*0094*/ 	.byte	0x04, 0x36
        /*0096*/ 	.short	(.L_51 - .L_50)
.L_50:
        /*0098*/ 	.word	0x00000008
.L_51:


//--------------------- .nv.callgraph             --------------------------
	.section	.nv.callgraph,"",@"SHT_CUDA_CALLGRAPH"
	.align	4
	.sectionentsize	8
	.align		4
        /*0000*/ 	.word	0x00000000
	.align		4
        /*0004*/ 	.word	0xffffffff
	.align		4
        /*0008*/ 	.word	0x00000000
	.align		4
        /*000c*/ 	.word	0xfffffffe
	.align		4
        /*0010*/ 	.word	0x00000000
	.align		4
        /*0014*/ 	.word	0xfffffffd
	.align		4
        /*0018*/ 	.word	0x00000000
	.align		4
        /*001c*/ 	.word	0xfffffffc


//--------------------- .text._Z17h_cuda_batch_normPfS_S_S_ii --------------------------
	.section	.text._Z17h_cuda_batch_normPfS_S_S_ii,"ax",@progbits
	.align	128
        .global         _Z17h_cuda_batch_normPfS_S_S_ii
        .type           _Z17h_cuda_batch_normPfS_S_S_ii,@function
        .size           _Z17h_cuda_batch_normPfS_S_S_ii,(.L_x_6 - _Z17h_cuda_batch_normPfS_S_S_ii)
        .other          _Z17h_cuda_batch_normPfS_S_S_ii,@"STO_CUDA_ENTRY STV_DEFAULT"
_Z17h_cuda_batch_normPfS_S_S_ii:
.text._Z17h_cuda_batch_normPfS_S_S_ii:
[----:B------:R-:W-:Y:S01]  /*0000*/  LDC R1, c[0x0][0x37c] ;  /* 0x0000df00ff017b82 */ /* 0x000fe20000000800 */
[----:B------:R-:W0:Y:S07]  /*0010*/  S2R R3, SR_TID.X ;  /* 0x0000000000037919 */ /* 0x000e2e0000002100 */
[----:B------:R-:W0:Y:S01]  /*0020*/  S2UR UR4, SR_CTAID.X ;  /* 0x00000000000479c3 */ /* 0x000e220000002500 */
[----:B------:R-:W1:Y:S07]  /*0030*/  LDCU UR5, c[0x0][0x3a0] ;  /* 0x00007400ff0577ac */ /* 0x000e6e0008000800 */
[----:B------:R-:W0:Y:S02]  /*0040*/  LDC R0, c[0x0][0x360] ;  /* 0x0000d800ff007b82 */ /* 0x000e240000000800 */
[----:B0-----:R-:W-:-:S05]  /*0050*/  IMAD R0, R0, UR4, R3 ;  /* 0x0000000400007c24 */ /* 0x001fca000f8e0203 */
[----:B-1----:R-:W-:-:S13]  /*0060*/  ISETP.GE.AND P0, PT, R0, UR5, PT ;  /* 0x0000000500007c0c */ /* 0x002fda000bf06270 */
[----:B------:R-:W-:Y:S05]  /*0070*/  @P0 EXIT ;  /* 0x000000000000094d */ /* 0x000fea0003800000 */
[----:B------:R-:W0:Y:S01]  /*0080*/  LDC R10, c[0x0][0x3a4] ;  /* 0x0000e900ff0a7b82 */ /* 0x000e220000000800 */
[----:B------:R-:W-:Y:S01]  /*0090*/  IABS R8, R0 ;  /* 0x0000000000087213 */ /* 0x000fe20000000000 */
[----:B------:R-:W1:Y:S01]  /*00a0*/  LDCU.64 UR4, c[0x0][0x358] ;  /* 0x00006b00ff0477ac */ /* 0x000e620008000a00 */
[----:B------:R-:W-:Y:S02]  /*00b0*/  ISETP.GE.AND P2, PT, R0, RZ, PT ;  /* 0x000000ff0000720c */ /* 0x000fe40003f46270 */
[----:B0-----:R-:W-:-:S04]  /*00c0*/  IABS R9, R10 ;  /* 0x0000000a00097213 */ /* 0x001fc80000000000 */
[----:B------:R-:W0:Y:S08]  /*00d0*/  I2F.RP R4, R9 ;  /* 0x0000000900047306 */ /* 0x000e300000209400 */
[----:B0-----:R-:W0:Y:S02]  /*00e0*/  MUFU.RCP R4, R4 ;  /* 0x0000000400047308 */ /* 0x001e240000001000 */
[----:B0-----:R-:W-:-:S06]  /*00f0*/  IADD3 R2, PT, PT, R4, 0xffffffe, RZ ;  /* 0x0ffffffe04027810 */ /* 0x001fcc0007ffe0ff */
[----:B------:R0:W2:Y:S02]  /*0100*/  F2I.FTZ.U32.TRUNC.NTZ R3, R2 ;  /* 0x0000000200037305 */ /* 0x0000a4000021f000 */
[----:B0-----:R-:W-:Y:S01]  /*0110*/  IMAD.MOV.U32 R2, RZ, RZ, RZ ;  /* 0x000000ffff027224 */ /* 0x001fe200078e00ff */
[----:B--2---:R-:W-:-:S05]  /*0120*/  IADD3 R6, PT, PT, RZ, -R3, RZ ;  /* 0x80000003ff067210 */ /* 0x004fca0007ffe0ff */
[----:B------:R-:W-:Y:S02]  /*0130*/  IMAD R5, R6, R9, RZ ;  /* 0x0000000906057224 */ /* 0x000fe400078e02ff */
[----:B------:R-:W0:Y:S02]  /*0140*/  LDC.64 R6, c[0x0][0x390] ;  /* 0x0000e400ff067b82 */ /* 0x000e240000000a00 */
[----:B------:R-:W-:-:S06]  /*0150*/  IMAD.HI.U32 R3, R3, R5, R2 ;  /* 0x0000000503037227 */ /* 0x000fcc00078e0002 */
[----:B------:R-:W-:Y:S01]  /*0160*/  IMAD.HI.U32 R3, R3, R8, RZ ;  /* 0x0000000803037227 */ /* 0x000fe200078e00ff */
[----:B------:R-:W2:Y:S04]  /*0170*/  LDC.64 R4, c[0x0][0x388] ;  /* 0x0000e200ff047b82 */ /* 0x000ea80000000a00 */
[----:B------:R-:W-:-:S05]  /*0180*/  IADD3 R3, PT, PT, -R3, RZ, RZ ;  /* 0x000000ff03037210 */ /* 0x000fca0007ffe1ff */
[C---:B------:R-:W-:Y:S02]  /*0190*/  IMAD R8, R9.reuse, R3, R8 ;  /* 0x0000000309087224 */ /* 0x040fe400078e0208 */
[----:B------:R-:W3:Y:S03]  /*01a0*/  LDC.64 R2, c[0x0][0x380] ;  /* 0x0000e000ff027b82 */ /* 0x000ee60000000a00 */
[----:B------:R-:W-:-:S13]  /*01b0*/  ISETP.GT.U32.AND P0, PT, R9, R8, PT ;  /* 0x000000080900720c */ /* 0x000fda0003f04070 */
[----:B------:R-:W-:Y:S01]  /*01c0*/  @!P0 IMAD.IADD R8, R8, 0x1, -R9 ;  /* 0x0000000108088824 */ /* 0x000fe200078e0a09 */
[----:B------:R-:W-:-:S04]  /*01d0*/  ISETP.NE.AND P0, PT, R10, RZ, PT ;  /* 0x000000ff0a00720c */ /* 0x000fc80003f05270 */
[----:B------:R-:W-:Y:S01]  /*01e0*/  ISETP.GT.U32.AND P1, PT, R9, R8, PT ;  /* 0x000000080900720c */ /* 0x000fe20003f24070 */
[----:B---3--:R-:W-:-:S06]  /*01f0*/  IMAD.WIDE R2, R0, 0x4, R2 ;  /* 0x0000000400027825 */ /* 0x008fcc00078e0202 */
[----:B-1----:R-:W3:Y:S06]  /*0200*/  LDG.E R2, desc[UR4][R2.64] ;  /* 0x0000000402027981 */ /* 0x002eec000c1e1900 */
[----:B------:R-:W-:-:S04]  /*0210*/  @!P1 IADD3 R8, PT, PT, R8, -R9, RZ ;  /* 0x8000000908089210 */ /* 0x000fc80007ffe0ff */
[----:B------:R-:W-:Y:S02]  /*0220*/  @!P2 IADD3 R8, PT, PT, -R8, RZ, RZ ;  /* 0x000000ff0808a210 */ /* 0x000fe40007ffe1ff */
[----:B------:R-:W-:-:S05]  /*0230*/  @!P0 LOP3.LUT R8, RZ, R10, RZ, 0x33, !PT ;  /* 0x0000000aff088212 */ /* 0x000fca00078e33ff */
[----:B--2---:R-:W-:-:S04]  /*0240*/  IMAD.WIDE R4, R8, 0x4, R4 ;  /* 0x0000000408047825 */ /* 0x004fc800078e0204 */
[----:B0-----:R-:W-:Y:S02]  /*0250*/  IMAD.WIDE R6, R8, 0x4, R6 ;  /* 0x0000000408067825 */ /* 0x001fe400078e0206 */
[----:B------:R-:W3:Y:S01]  /*0260*/  LDG.E R5, desc[UR4][R4.64] ;  /* 0x0000000404057981 */ /* 0x000ee2000c1e1900 */
[----:B------:R-:W0:Y:S03]  /*0270*/  LDC.64 R8, c[0x0][0x398] ;  /* 0x0000e600ff087b82 */ /* 0x000e260000000a00 */
[----:B------:R-:W3:Y:S01]  /*0280*/  LDG.E R7, desc[UR4][R6.64] ;  /* 0x0000000406077981 */ /* 0x000ee2000c1e1900 */
[----:B0-----:R-:W-:-:S04]  /*0290*/  IMAD.WIDE R8, R0, 0x4, R8 ;  /* 0x0000000400087825 */ /* 0x001fc800078e0208 */
[----:B---3--:R-:W-:-:S05]  /*02a0*/  FFMA R11, R2, R5, -R7 ;  /* 0x00000005020b7223 */ /* 0x008fca0000000807 */
[----:B------:R-:W-:Y:S01]  /*02b0*/  STG.E desc[UR4][R8.64], R11 ;  /* 0x0000000b08007986 */ /* 0x000fe2000c101904 */
[----:B------:R-:W-:Y:S05]  /*02c0*/  EXIT ;  /* 0x000000000000794d */ /* 0x000fea0003800000 */
.L_x_0:
[----:B------:R-:W-:-:S00]  /*02d0*/  BRA `(.L_x_0) ;  /* 0xfffffffc00fc7947 */ /* 0x000fc0000383ffff */
[----:B------:R-:W-:-:S00]  /*02e0*/  NOP ;  /* 0x0000000000007918 */ /* 0x000fc00000000000 */
        /* <DEDUP_REMOVED lines=9> */
.L_x_6:


//--------------------- .text._Z13h_cuda_matmulPfS_S_iii --------------------------
	.section	.text._Z13h_cuda_matmulPfS_S_iii,"ax",@progbits
	.align	128
        .global         _Z13h_cuda_matmulPfS_S_iii
        .type           _Z13h_cuda_matmulPfS_S_iii,@function
        .size           _Z13h_cuda_matmulPfS_S_iii,(.L_x_7 - _Z13h_cuda_matmulPfS_S_iii)
        .other          _Z13h_cuda_matmulPfS_S_iii,@"STO_CUDA_ENTRY STV_DEFAULT"
_Z13h_cuda_matmulPfS_S_iii:
.text._Z13h_cuda_matmulPfS_S_iii:
[----:B------:R-:W-:Y:S01]  /*0000*/  LDC R1, c[0x0][0x37c] ;  /* 0x0000df00ff017b82 */ /* 0x000fe20000000800 */
[----:B------:R-:W0:Y:S07]  /*0010*/  S2R R5, SR_TID.X ;  /* 0x0000000000057919 */ /* 0x000e2e0000002100 */
[----:B------:R-:W1:Y:S01]  /*0020*/  LDC R19, c[0x0][0x364] ;  /* 0x0000d900ff137b82 */ /* 0x000e620000000800 */
[----:B------:R-:W1:Y:S07]  /*0030*/  S2R R4, SR_TID.Y ;  /* 0x0000000000047919 */ /* 0x000e6e0000002200 */
[----:B------:R-:W0:Y:S08]  /*0040*/  S2UR UR5, SR_CTAID.X ;  /* 0x00000000000579c3 */ /* 0x000e300000002500 */
[----:B------:R-:W0:Y:S08]  /*0050*/  LDC R0, c[0x0][0x360] ;  /* 0x0000d800ff007b82 */ /* 0x000e300000000800 */
[----:B------:R-:W1:Y:S08]  /*0060*/  S2UR UR4, SR_CTAID.Y ;  /* 0x00000000000479c3 */ /* 0x000e700000002600 */
[----:B------:R-:W2:Y:S01]  /*0070*/  LDC.64 R2, c[0x0][0x398] ;  /* 0x0000e600ff027b82 */ /* 0x000ea20000000a00 */
[----:B0-----:R-:W-:-:S02]  /*0080*/  IMAD R0, R0, UR5, R5 ;  /* 0x0000000500007c24 */ /* 0x001fc4000f8e0205 */
[----:B-1----:R-:W-:-:S03]  /*0090*/  IMAD R19, R19, UR4, R4 ;  /* 0x0000000413137c24 */ /* 0x002fc6000f8e0204 */
[----:B--2---:R-:W-:-:S04]  /*00a0*/  ISETP.GE.AND P0, PT, R0, R3, PT ;  /* 0x000000030000720c */ /* 0x004fc80003f06270 */
[----:B------:R-:W-:-:S13]  /*00b0*/  ISETP.GE.OR P0, PT, R19, R2, P0 ;  /* 0x000000021300720c */ /* 0x000fda0000706670 */
[----:B------:R-:W-:Y:S05]  /*00c0*/  @P0 EXIT ;  /* 0x000000000000094d */ /* 0x000fea0003800000 */
[----:B------:R-:W0:Y:S01]  /*00d0*/  LDC R2, c[0x0][0x3a0] ;  /* 0x0000e800ff027b82 */ /* 0x000e220000000800 */
[----:B------:R-:W1:Y:S01]  /*00e0*/  LDCU.64 UR4, c[0x0][0x358] ;  /* 0x00006b00ff0477ac */ /* 0x000e620008000a00 */
[----:B------:R-:W-:Y:S01]  /*00f0*/  HFMA2 R24, -RZ, RZ, 0, 0 ;  /* 0x00000000ff187431 */ /* 0x000fe200000001ff */
[----:B0-----:R-:W-:-:S13]  /*0100*/  ISETP.GE.AND P0, PT, R2, 0x1, PT ;  /* 0x000000010200780c */ /* 0x001fda0003f06270 */
[----:B-1----:R-:W-:Y:S05]  /*0110*/  @!P0 BRA `(.L_x_1) ;  /* 0x0000000400e08947 */ /* 0x002fea0003800000 */
[C---:B------:R-:W-:Y:S01]  /*0120*/  ISETP.GE.U32.AND P1, PT, R2.reuse, 0x8, PT ;  /* 0x000000080200780c */ /* 0x040fe20003f26070 */
[----:B------:R-:W-:Y:S01]  /*0130*/  IMAD R20, R19, R2, RZ ;  /* 0x0000000213147224 */ /* 0x000fe200078e02ff */
[----:B------:R-:W-:Y:S02]  /*0140*/  LOP3.LUT R27, R2, 0x7, RZ, 0xc0, !PT ;  /* 0x00000007021b7812 */ /* 0x000fe400078ec0ff */
[----:B------:R-:W-:Y:S02]  /*0150*/  MOV R24, RZ ;  /* 0x000000ff00187202 */ /* 0x000fe40000000f00 */
[----:B------:R-:W-:Y:S02]  /*0160*/  ISETP.NE.AND P0, PT, R27, RZ, PT ;  /* 0x000000ff1b00720c */ /* 0x000fe40003f05270 */
[----:B------:R-:W-:-:S05]  /*0170*/  MOV R21, RZ ;  /* 0x000000ff00157202 */ /* 0x000fca0000000f00 */
[----:B------:R-:W-:Y:S06]  /*0180*/  @!P1 BRA `(.L_x_2) ;  /* 0x0000000000c49947 */ /* 0x000fec0003800000 */
[----:B------:R-:W0:Y:S01]  /*0190*/  LDC.64 R4, c[0x0][0x380] ;  /* 0x0000e000ff047b82 */ /* 0x000e220000000a00 */
[----:B------:R-:W-:Y:S02]  /*01a0*/  LOP3.LUT R21, R2, 0x7ffffff8, RZ, 0xc0, !PT ;  /* 0x7ffffff802157812 */ /* 0x000fe400078ec0ff */
[----:B------:R-:W-:Y:S02]  /*01b0*/  MOV R24, RZ ;  /* 0x000000ff00187202 */ /* 0x000fe40000000f00 */
[----:B------:R-:W-:Y:S02]  /*01c0*/  MOV R18, R0 ;  /* 0x0000000000127202 */ /* 0x000fe40000000f00 */
[----:B------:R-:W-:Y:S01]  /*01d0*/  IADD3 R22, PT, PT, -R21, RZ, RZ ;  /* 0x000000ff15167210 */ /* 0x000fe20007ffe1ff */
[----:B0-----:R-:W-:-:S03]  /*01e0*/  IMAD.WIDE.U32 R4, R20, 0x4, R4 ;  /* 0x0000000414047825 */ /* 0x001fc600078e0004 */
[----:B------:R-:W-:-:S04]  /*01f0*/  IADD3 R6, P1, PT, R4, 0x10, RZ ;  /* 0x0000001004067810 */ /* 0x000fc80007f3e0ff */
[----:B------:R-:W-:-:S09]  /*0200*/  IADD3.X R7, PT, PT, RZ, R5, RZ, P1, !PT ;  /* 0x00000005ff077210 */ /* 0x000fd20000ffe4ff */
.L_x_3:
[----:B------:R-:W0:Y:S01]  /*0210*/  LDC.64 R16, c[0x0][0x388] ;  /* 0x0000e200ff107b82 */ /* 0x000e220000000a00 */
[----:B------:R-:W-:Y:S02]  /*0220*/  MOV R4, R6 ;  /* 0x0000000600047202 */ /* 0x000fe40000000f00 */
[----:B------:R-:W-:-:S05]  /*0230*/  MOV R5, R7 ;  /* 0x0000000700057202 */ /* 0x000fca0000000f00 */
[----:B------:R-:W2:Y:S04]  /*0240*/  LDG.E R25, desc[UR4][R4.64+-0x10] ;  /* 0xfffff00404197981 */ /* 0x000ea8000c1e1900 */
[----:B------:R-:W3:Y:S04]  /*0250*/  LDG.E R23, desc[UR4][R4.64+-0xc] ;  /* 0xfffff40404177981 */ /* 0x000ee8000c1e1900 */
[----:B------:R-:W4:Y:S04]  /*0260*/  LDG.E R29, desc[UR4][R4.64+-0x8] ;  /* 0xfffff804041d7981 */ /* 0x000f28000c1e1900 */
[----:B------:R-:W5:Y:S01]  /*0270*/  LDG.E R28, desc[UR4][R4.64+-0x4] ;  /* 0xfffffc04041c7981 */ /* 0x000f62000c1e1900 */
[----:B0-----:R-:W-:-:S05]  /*0280*/  IMAD.WIDE R16, R18, 0x4, R16 ;  /* 0x0000000412107825 */ /* 0x001fca00078e0210 */
[----:B------:R0:W2:Y:S01]  /*0290*/  LDG.E R26, desc[UR4][R16.64] ;  /* 0x00000004101a7981 */ /* 0x0000a2000c1e1900 */
[----:B------:R-:W-:-:S04]  /*02a0*/  IMAD.WIDE R14, R3, 0x4, R16 ;  /* 0x00000004030e7825 */ /* 0x000fc800078e0210 */
[C---:B------:R-:W-:Y:S02]  /*02b0*/  IMAD.WIDE R6, R3.reuse, 0x4, R14 ;  /* 0x0000000403067825 */ /* 0x040fe400078e020e */
[----:B------:R-:W3:Y:S02]  /*02c0*/  LDG.E R14, desc[UR4][R14.64] ;  /* 0x000000040e0e7981 */ /* 0x000ee4000c1e1900 */
[C---:B------:R-:W-:Y:S02]  /*02d0*/  IMAD.WIDE R10, R3.reuse, 0x4, R6 ;  /* 0x00000004030a7825 */ /* 0x040fe400078e0206 */
[----:B------:R-:W4:Y:S02]  /*02e0*/  LDG.E R6, desc[UR4][R6.64] ;  /* 0x0000000406067981 */ /* 0x000f24000c1e1900 */
[C---:B------:R-:W-:Y:S02]  /*02f0*/  IMAD.WIDE R8, R3.reuse, 0x4, R10 ;  /* 0x0000000403087825 */ /* 0x040fe400078e020a */
[----:B------:R-:W5:Y:S02]  /*0300*/  LDG.E R10, desc[UR4][R10.64] ;  /* 0x000000040a0a7981 */ /* 0x000f64000c1e1900 */
[----:B------:R-:W-:-:S02]  /*0310*/  IMAD.WIDE R12, R3, 0x4, R8 ;  /* 0x00000004030c7825 */ /* 0x000fc400078e0208 */
[----:B------:R-:W5:Y:S04]  /*0320*/  LDG.E R7, desc[UR4][R4.64] ;  /* 0x0000000404077981 */ /* 0x000f68000c1e1900 */
[----:B------:R-:W5:Y:S01]  /*0330*/  LDG.E R8, desc[UR4][R8.64] ;  /* 0x0000000408087981 */ /* 0x000f62000c1e1900 */
[----:B0-----:R-:W-:-:S03]  /*0340*/  IMAD.WIDE R16, R3, 0x4, R12 ;  /* 0x0000000403107825 */ /* 0x001fc600078e020c */
[----:B------:R-:W5:Y:S04]  /*0350*/  LDG.E R12, desc[UR4][R12.64] ;  /* 0x000000040c0c7981 */ /* 0x000f68000c1e1900 */
[----:B------:R-:W5:Y:S04]  /*0360*/  LDG.E R15, desc[UR4][R16.64] ;  /* 0x00000004100f7981 */ /* 0x000f68000c1e1900 */
[----:B------:R-:W5:Y:S04]  /*0370*/  LDG.E R9, desc[UR4][R4.64+0x4] ;  /* 0x0000040404097981 */ /* 0x000f68000c1e1900 */
[----:B------:R-:W5:Y:S01]  /*0380*/  LDG.E R11, desc[UR4][R4.64+0xc] ;  /* 0x00000c04040b7981 */ /* 0x000f62000c1e1900 */
[----:B--2---:R-:W-:Y:S01]  /*0390*/  FFMA R26, R25, R26, R24 ;  /* 0x0000001a191a7223 */ /* 0x004fe20000000018 */
[----:B------:R-:W-:-:S02]  /*03a0*/  IMAD.WIDE R24, R3, 0x4, R16 ;  /* 0x0000000403187825 */ /* 0x000fc400078e0210 */
[----:B------:R-:W2:Y:S04]  /*03b0*/  LDG.E R16, desc[UR4][R4.64+0x8] ;  /* 0x0000080404107981 */ /* 0x000ea8000c1e1900 */
[----:B------:R-:W2:Y:S01]  /*03c0*/  LDG.E R24, desc[UR4][R24.64] ;  /* 0x0000000418187981 */ /* 0x000ea2000c1e1900 */
[----:B---3--:R-:W-:Y:S01]  /*03d0*/  FFMA R14, R23, R14, R26 ;  /* 0x0000000e170e7223 */ /* 0x008fe2000000001a */
[----:B------:R-:W-:-:S03]  /*03e0*/  IADD3 R22, PT, PT, R22, 0x8, RZ ;  /* 0x0000000816167810 */ /* 0x000fc60007ffe0ff */
[----:B----4-:R-:W-:Y:S01]  /*03f0*/  FFMA R29, R29, R6, R14 ;  /* 0x000000061d1d7223 */ /* 0x010fe2000000000e */
[----:B------:R-:W-:-:S03]  /*0400*/  ISETP.NE.AND P1, PT, R22, RZ, PT ;  /* 0x000000ff1600720c */ /* 0x000fc60003f25270 */
[----:B-----5:R-:W-:Y:S01]  /*0410*/  FFMA R10, R28, R10, R29 ;  /* 0x0000000a1c0a7223 */ /* 0x020fe2000000001d */
[----:B------:R-:W-:-:S03]  /*0420*/  IADD3 R6, P2, PT, R4, 0x20, RZ ;  /* 0x0000002004067810 */ /* 0x000fc60007f5e0ff */
[----:B------:R-:W-:Y:S01]  /*0430*/  FFMA R8, R7, R8, R10 ;  /* 0x0000000807087223 */ /* 0x000fe2000000000a */
[----:B------:R-:W-:Y:S02]  /*0440*/  IADD3.X R7, PT, PT, RZ, R5, RZ, P2, !PT ;  /* 0x00000005ff077210 */ /* 0x000fe400017fe4ff */
[----:B------:R-:W-:Y:S01]  /*0450*/  LEA R18, R3, R18, 0x3 ;  /* 0x0000001203127211 */ /* 0x000fe200078e18ff */
[----:B------:R-:W-:-:S04]  /*0460*/  FFMA R9, R9, R12, R8 ;  /* 0x0000000c09097223 */ /* 0x000fc80000000008 */
[----:B--2---:R-:W-:-:S04]  /*0470*/  FFMA R16, R16, R15, R9 ;  /* 0x0000000f10107223 */ /* 0x004fc80000000009 */
[----:B------:R-:W-:Y:S01]  /*0480*/  FFMA R24, R11, R24, R16 ;  /* 0x000000180b187223 */ /* 0x000fe20000000010 */
[----:B------:R-:W-:Y:S06]  /*0490*/  @P1 BRA `(.L_x_3) ;  /* 0xfffffffc005c1947 */ /* 0x000fec000383ffff */
.L_x_2:
[----:B------:R-:W-:Y:S05]  /*04a0*/  @!P0 BRA `(.L_x_1) ;  /* 0x0000000000fc8947 */ /* 0x000fea0003800000 */
[----:B------:R-:W-:Y:S02]  /*04b0*/  ISETP.GE.U32.AND P1, PT, R27, 0x4, PT ;  /* 0x000000041b00780c */ /* 0x000fe40003f26070 */
[----:B------:R-:W-:-:S04]  /*04c0*/  LOP3.LUT R16, R2, 0x3, RZ, 0xc0, !PT ;  /* 0x0000000302107812 */ /* 0x000fc800078ec0ff */
[----:B------:R-:W-:-:S07]  /*04d0*/  ISETP.NE.AND P0, PT, R16, RZ, PT ;  /* 0x000000ff1000720c */ /* 0x000fce0003f05270 */
[----:B------:R-:W-:Y:S06]  /*04e0*/  @!P1 BRA `(.L_x_4) ;  /* 0x00000000006c9947 */ /* 0x000fec0003800000 */
[----:B------:R-:W0:Y:S01]  /*04f0*/  LDC.64 R6, c[0x0][0x388] ;  /* 0x0000e200ff067b82 */ /* 0x000e220000000a00 */
[----:B------:R-:W1:Y:S01]  /*0500*/  LDCU.64 UR6, c[0x0][0x380] ;  /* 0x00007000ff0677ac */ /* 0x000e620008000a00 */
[----:B------:R-:W-:Y:S01]  /*0510*/  IMAD R9, R21, R3, R0 ;  /* 0x0000000315097224 */ /* 0x000fe200078e0200 */
[CC--:B------:R-:W-:Y:S02]  /*0520*/  IADD3 R5, PT, PT, R20.reuse, R21.reuse, RZ ;  /* 0x0000001514057210 */ /* 0x0c0fe40007ffe0ff */
[----:B------:R-:W-:-:S03]  /*0530*/  IADD3 R10, P1, PT, R20, R21, RZ ;  /* 0x00000015140a7210 */ /* 0x000fc60007f3e0ff */
[----:B------:R-:W2:Y:S01]  /*0540*/  LDC.64 R14, c[0x0][0x380] ;  /* 0x0000e000ff0e7b82 */ /* 0x000ea20000000a00 */
[----:B0-----:R-:W-:-:S04]  /*0550*/  IMAD.WIDE R6, R9, 0x4, R6 ;  /* 0x0000000409067825 */ /* 0x001fc800078e0206 */
[----:B------:R-:W-:Y:S02]  /*0560*/  IMAD.WIDE R8, R3, 0x4, R6 ;  /* 0x0000000403087825 */ /* 0x000fe400078e0206 */
[----:B------:R-:W3:Y:S02]  /*0570*/  LDG.E R6, desc[UR4][R6.64] ;  /* 0x0000000406067981 */ /* 0x000ee4000c1e1900 */
[----:B--2---:R-:W-:Y:S01]  /*0580*/  IMAD.WIDE.U32 R14, R5, 0x4, R14 ;  /* 0x00000004050e7825 */ /* 0x004fe200078e000e */
[----:B------:R-:W-:Y:S02]  /*0590*/  IADD3.X R5, PT, PT, RZ, RZ, RZ, P1, !PT ;  /* 0x000000ffff057210 */ /* 0x000fe40000ffe4ff */
[----:B-1----:R-:W-:-:S03]  /*05a0*/  LEA R4, P1, R10, UR6, 0x2 ;  /* 0x000000060a047c11 */ /* 0x002fc6000f8210ff */
[----:B------:R-:W3:Y:S01]  /*05b0*/  LDG.E R15, desc[UR4][R14.64] ;  /* 0x000000040e0f7981 */ /* 0x000ee2000c1e1900 */
[----:B------:R-:W-:Y:S01]  /*05c0*/  LEA.HI.X R5, R10, UR7, R5, 0x2, P1 ;  /* 0x000000070a057c11 */ /* 0x000fe200088f1405 */
[C---:B------:R-:W-:Y:S02]  /*05d0*/  IMAD.WIDE R10, R3.reuse, 0x4, R8 ;  /* 0x00000004030a7825 */ /* 0x040fe400078e0208 */
[----:B------:R-:W2:Y:S04]  /*05e0*/  LDG.E R8, desc[UR4][R8.64] ;  /* 0x0000000408087981 */ /* 0x000ea8000c1e1900 */
[----:B------:R-:W2:Y:S01]  /*05f0*/  LDG.E R17, desc[UR4][R4.64+0x4] ;  /* 0x0000040404117981 */ /* 0x000ea2000c1e1900 */
[----:B------:R-:W-:-:S03]  /*0600*/  IMAD.WIDE R12, R3, 0x4, R10 ;  /* 0x00000004030c7825 */ /* 0x000fc600078e020a */
[----:B------:R-:W4:Y:S04]  /*0610*/  LDG.E R22, desc[UR4][R10.64] ;  /* 0x000000040a167981 */ /* 0x000f28000c1e1900 */
[----:B------:R-:W4:Y:S04]  /*0620*/  LDG.E R18, desc[UR4][R4.64+0x8] ;  /* 0x0000080404127981 */ /* 0x000f28000c1e1900 */
[----:B------:R-:W5:Y:S04]  /*0630*/  LDG.E R26, desc[UR4][R4.64+0xc] ;  /* 0x00000c04041a7981 */ /* 0x000f68000c1e1900 */
[----:B------:R-:W5:Y:S01]  /*0640*/  LDG.E R12, desc[UR4][R12.64] ;  /* 0x000000040c0c7981 */ /* 0x000f62000c1e1900 */
[----:B------:R-:W-:Y:S01]  /*0650*/  IADD3 R21, PT, PT, R21, 0x4, RZ ;  /* 0x0000000415157810 */ /* 0x000fe20007ffe0ff */
[----:B---3--:R-:W-:-:S04]  /*0660*/  FFMA R24, R15, R6, R24 ;  /* 0x000000060f187223 */ /* 0x008fc80000000018 */
[----:B--2---:R-:W-:-:S04]  /*0670*/  FFMA R17, R17, R8, R24 ;  /* 0x0000000811117223 */ /* 0x004fc80000000018 */
[----:B----4-:R-:W-:-:S04]  /*0680*/  FFMA R17, R18, R22, R17 ;  /* 0x0000001612117223 */ /* 0x010fc80000000011 */
[----:B-----5:R-:W-:-:S07]  /*0690*/  FFMA R24, R26, R12, R17 ;  /* 0x0000000c1a187223 */ /* 0x020fce0000000011 */
.L_x_4:
[----:B------:R-:W-:Y:S05]  /*06a0*/  @!P0 BRA `(.L_x_1) ;  /* 0x00000000007c8947 */ /* 0x000fea0003800000 */
[----:B------:R-:W-:Y:S01]  /*06b0*/  ISETP.NE.AND P1, PT, R16, 0x1, PT ;  /* 0x000000011000780c */ /* 0x000fe20003f25270 */
[----:B------:R-:W0:Y:S01]  /*06c0*/  LDC.64 R12, c[0x0][0x380] ;  /* 0x0000e000ff0c7b82 */ /* 0x000e220000000a00 */
[----:B------:R-:W-:-:S04]  /*06d0*/  LOP3.LUT R2, R2, 0x1, RZ, 0xc0, !PT ;  /* 0x0000000102027812 */ /* 0x000fc800078ec0ff */
[----:B------:R-:W-:-:S03]  /*06e0*/  ISETP.NE.U32.AND P0, PT, R2, 0x1, PT ;  /* 0x000000010200780c */ /* 0x000fc60003f05070 */
[----:B------:R-:W1:Y:S04]  /*06f0*/  LDC.64 R10, c[0x0][0x388] ;  /* 0x0000e200ff0a7b82 */ /* 0x000e680000000a00 */
[CC--:B------:R-:W-:Y:S02]  /*0700*/  @P1 IADD3 R15, PT, PT, R20.reuse, R21.reuse, RZ ;  /* 0x00000015140f1210 */ /* 0x0c0fe40007ffe0ff */
[----:B------:R-:W-:Y:S02]  /*0710*/  @P1 IADD3 R2, P2, PT, R20, R21, RZ ;  /* 0x0000001514021210 */ /* 0x000fe40007f5e0ff */
[----:B------:R-:W2:Y:S02]  /*0720*/  @P1 LDC.64 R4, c[0x0][0x380] ;  /* 0x0000e000ff041b82 */ /* 0x000ea40000000a00 */
[----:B------:R-:W-:-:S06]  /*0730*/  @P1 IADD3.X R14, PT, PT, RZ, RZ, RZ, P2, !PT ;  /* 0x000000ffff0e1210 */ /* 0x000fcc00017fe4ff */
[----:B------:R-:W3:Y:S01]  /*0740*/  LDC.64 R6, c[0x0][0x380] ;  /* 0x0000e000ff067b82 */ /* 0x000ee20000000a00 */
[----:B0-----:R-:W-:-:S04]  /*0750*/  @P1 IMAD.WIDE.U32 R12, R15, 0x4, R12 ;  /* 0x000000040f0c1825 */ /* 0x001fc800078e000c */
[C---:B------:R-:W-:Y:S01]  /*0760*/  @P1 IMAD R15, R21.reuse, R3, R0 ;  /* 0x00000003150f1224 */ /* 0x040fe200078e0200 */
[----:B------:R-:W-:Y:S01]  /*0770*/  @P1 IADD3 R21, PT, PT, R21, 0x2, RZ ;  /* 0x0000000215151810 */ /* 0x000fe20007ffe0ff */
[----:B------:R-:W4:Y:S01]  /*0780*/  @P1 LDG.E R13, desc[UR4][R12.64] ;  /* 0x000000040c0d1981 */ /* 0x000f22000c1e1900 */
[----:B------:R-:W0:Y:S01]  /*0790*/  LDC.64 R8, c[0x0][0x388] ;  /* 0x0000e200ff087b82 */ /* 0x000e220000000a00 */
[----:B-1----:R-:W-:Y:S01]  /*07a0*/  @P1 IMAD.WIDE R10, R15, 0x4, R10 ;  /* 0x000000040f0a1825 */ /* 0x002fe200078e020a */
[----:B------:R-:W-:Y:S02]  /*07b0*/  @!P0 IADD3 R17, PT, PT, R20, R21, RZ ;  /* 0x0000001514118210 */ /* 0x000fe40007ffe0ff */
[----:B--2---:R-:W-:Y:S01]  /*07c0*/  @P1 LEA R4, P2, R2, R4, 0x2 ;  /* 0x0000000402041211 */ /* 0x004fe200078410ff */
[----:B------:R-:W-:-:S03]  /*07d0*/  @!P0 IMAD R21, R21, R3, R0 ;  /* 0x0000000315158224 */ /* 0x000fc600078e0200 */
[----:B------:R-:W-:Y:S01]  /*07e0*/  @P1 LEA.HI.X R5, R2, R5, R14, 0x2, P2 ;  /* 0x0000000502051211 */ /* 0x000fe200010f140e */
[----:B------:R-:W-:Y:S01]  /*07f0*/  @P1 IMAD.WIDE R14, R3, 0x4, R10 ;  /* 0x00000004030e1825 */ /* 0x000fe200078e020a */
[----:B------:R-:W4:Y:S03]  /*0800*/  @P1 LDG.E R2, desc[UR4][R10.64] ;  /* 0x000000040a021981 */ /* 0x000f26000c1e1900 */
[----:B---3--:R-:W-:Y:S01]  /*0810*/  @!P0 IMAD.WIDE.U32 R6, R17, 0x4, R6 ;  /* 0x0000000411068825 */ /* 0x008fe200078e0006 */
[----:B------:R-:W2:Y:S04]  /*0820*/  @P1 LDG.E R5, desc[UR4][R4.64+0x4] ;  /* 0x0000040404051981 */ /* 0x000ea8000c1e1900 */
[----:B------:R-:W2:Y:S01]  /*0830*/  @P1 LDG.E R14, desc[UR4][R14.64] ;  /* 0x000000040e0e1981 */ /* 0x000ea2000c1e1900 */
[----:B0-----:R-:W-:-:S03]  /*0840*/  @!P0 IMAD.WIDE R8, R21, 0x4, R8 ;  /* 0x0000000415088825 */ /* 0x001fc600078e0208 */
[----:B------:R-:W3:Y:S04]  /*0850*/  @!P0 LDG.E R7, desc[UR4][R6.64] ;  /* 0x0000000406078981 */ /* 0x000ee8000c1e1900 */
[----:B------:R-:W3:Y:S01]  /*0860*/  @!P0 LDG.E R8, desc[UR4][R8.64] ;  /* 0x0000000408088981 */ /* 0x000ee2000c1e1900 */
[----:B----4-:R-:W-:-:S04]  /*0870*/  @P1 FFMA R2, R13, R2, R24 ;  /* 0x000000020d021223 */ /* 0x010fc80000000018 */
[----:B--2---:R-:W-:-:S04]  /*0880*/  @P1 FFMA R24, R5, R14, R2 ;  /* 0x0000000e05181223 */ /* 0x004fc80000000002 */
[----:B---3--:R-:W-:-:S07]  /*0890*/  @!P0 FFMA R24, R7, R8, R24 ;  /* 0x0000000807188223 */ /* 0x008fce0000000018 */
.L_x_1:
[----:B------:R-:W0:Y:S01]  /*08a0*/  LDC.64 R4, c[0x0][0x390] ;  /* 0x0000e400ff047b82 */ /* 0x000e220000000a00 */
[----:B------:R-:W-:-:S04]  /*08b0*/  IMAD R3, R19, R3, R0 ;  /* 0x0000000313037224 */ /* 0x000fc800078e0200 */
[----:B0-----:R-:W-:-:S05]  /*08c0*/  IMAD.WIDE R2, R3, 0x4, R4 ;  /* 0x0000000403027825 */ /* 0x001fca00078e0204 */
[----:B------:R-:W-:Y:S01]  /*08d0*/  STG.E desc[UR4][R2.64], R24 ;  /* 0x0000001802007986 */ /* 0x000fe2000c101904 */
[----:B------:R-:W-:Y:S05]  /*08e0*/  EXIT ;  /* 0x000000000000794d */ /* 0x000fea0003800000 */
.L_x_5:
        /* <DEDUP_REMOVED lines=9> */
.L_x_7:


//--------------------- .nv.shared.reserved.0     --------------------------
	.section	.nv.shared.reserved.0,"aw",@nobits
	.weak		__nv_reservedSMEM_offset_0_alias
	.size		__nv_reservedSMEM_offset_0_alias, 0, 64
	.other		__nv_reservedSMEM_offset_0_alias,@"STO_CUDA_RESERVED_SHARED STV_DEFAULT"
__nv_reservedSMEM_offset_0_alias:
	.zero		0
	.zero		64


//--------------------- .nv.constant0._Z17h_cuda_batch_normPfS_S_S_ii --------------------------
	.section	.nv.constant0._Z17h_cuda_batch_normPfS_S_S_ii,"a",@progbits
	.sectionflags	@""
	.align	4
.nv.constant0._Z17h_cuda_batch_normPfS_S_S_ii:
	.zero		936


//--------------------- .nv.constant0._Z13h_cuda_matmulPfS_S_iii --------------------------
	.section	.nv.constant0._Z13h_cuda_matmulPfS_S_iii,"a",@progbits
	.sectionflags	@""
	.align	4
.nv.constant0._Z13h_cuda_matmulPfS_S_iii:
	.zero		932


//--------------------- SYMBOLS --------------------------

	.type		.nv.reservedSmem.offset0,@object
	.size		.nv.reservedSmem.offset0,0x4
